//
// Generated by NVIDIA NVVM Compiler
//
// Compiler Build ID: CL-36424714
// Cuda compilation tools, release 13.0, V13.0.88
// Based on NVVM 20.0.0
//

.version 9.0
.target sm_100
.address_size 64

	// .globl	_Z9helloCUDAv
.extern .func  (.param .b32 func_retval0) vprintf
(
	.param .b64 vprintf_param_0,
	.param .b64 vprintf_param_1
)
;
.global .align 1 .b8 $str[40] = {72, 101, 108, 108, 111, 32, 87, 111, 114, 108, 100, 32, 102, 114, 111, 109, 32, 116, 104, 114, 101, 97, 100, 32, 37, 100, 32, 105, 110, 32, 98, 108, 111, 99, 107, 32, 37, 100, 10};

.visible .entry _Z9helloCUDAv()
{
	.local .align 8 .b8 	__local_depot0[8];
	.reg .b64 	%SP;
	.reg .b64 	%SPL;
	.reg .b32 	%r<5>;
	.reg .b64 	%rd<5>;

	mov.u64 	%SPL, __local_depot0;
	cvta.local.u64 	%SP, %SPL;
	add.u64 	%rd1, %SP, 0;
	add.u64 	%rd2, %SPL, 0;
	mov.u32 	%r1, %tid.x;
	mov.u32 	%r2, %ctaid.x;
	st.local.v2.u32 	[%rd2], {%r1, %r2};
	mov.u64 	%rd3, $str;
	cvta.global.u64 	%rd4, %rd3;
	{ // callseq 0, 0
	.param .b64 param0;
	st.param.b64 	[param0], %rd4;
	.param .b64 param1;
	st.param.b64 	[param1], %rd1;
	.param .b32 retval0;
	call.uni (retval0), 
	vprintf, 
	(
	param0, 
	param1
	);
	ld.param.b32 	%r3, [retval0];
	} // callseq 0
	ret;

}


// ===== COMPILED SASS (sm_100) =====

	.target	sm_100

	.elftype	@"ET_EXEC"


//--------------------- .note.nv.tkinfo           --------------------------
	.section	.note.nv.tkinfo,"",@"SHT_NOTE"
	.sectionflags	@"SHF_NOTE_NV_TKINFO"
	.tkinfo
        /*0018*/ 	.word	0x00000002
        /*0030*/ 	.string	""
        /*0030*/ 	.string	"ptxas"
        /*0030*/ 	.string	"Cuda compilation tools, release 13.0, V13.0.88"
        /*0030*/ 	.string	"Build cuda_13.0.r13.0/compiler.36424714_0"
        /*0030*/ 	.string	"-arch sm_100 -m 64 "



//--------------------- .note.nv.cuinfo           --------------------------
	.section	.note.nv.cuinfo,"",@"SHT_NOTE"
	.sectionflags	@"SHF_NOTE_NV_CUINFO"
        /*0018*/ 	.short	0x0002
        /*001a*/ 	.short	0x0064
        /*001c*/ 	.short	0x0082
	.zero		2


//--------------------- .nv.info                  --------------------------
	.section	.nv.info,"",@"SHT_CUDA_INFO"
	.align	4


	//----- nvinfo : EIATTR_REGCOUNT
	.align		4
        /*0000*/ 	.byte	0x04, 0x2f
        /*0002*/ 	.short	(.L_2 - .L_1)
	.align		4
.L_1:
        /*0004*/ 	.word	index@(_Z9helloCUDAv)
        /*0008*/ 	.word	0x00000018


	//----- nvinfo : EIATTR_FRAME_SIZE
	.align		4
.L_2:
        /*000c*/ 	.byte	0x04, 0x11
        /*000e*/ 	.short	(.L_4 - .L_3)
	.align		4
.L_3:
        /*0010*/ 	.word	index@(_Z9helloCUDAv)
        /*0014*/ 	.word	0x00000008


	//----- nvinfo : EIATTR_MIN_STACK_SIZE
	.align		4
.L_4:
        /*0018*/ 	.byte	0x04, 0x12
        /*001a*/ 	.short	(.L_6 - .L_5)
	.align		4
.L_5:
        /*001c*/ 	.word	index@(_Z9helloCUDAv)
        /*0020*/ 	.word	0x00000008
.L_6:


//--------------------- .nv.compat                --------------------------
	.section	.nv.compat,"",@"SHT_CUDA_COMPAT_INFO"
	.align	4
        /*0000*/ 	.byte	0x02, 0x09, 0x00, 0x00, 0x02, 0x02, 0x01, 0x00, 0x02, 0x05, 0x05, 0x00, 0x03, 0x07, 0x01, 0x01
        /*0010*/ 	.byte	0x02, 0x03, 0x00, 0x00, 0x02, 0x06, 0x01, 0x00, 0x04, 0x0b, 0x08, 0x00, 0x09, 0x00, 0x00, 0x00
        /*0020*/ 	.byte	0x00, 0x00, 0x00, 0x00


//--------------------- .nv.info._Z9helloCUDAv    --------------------------
	.section	.nv.info._Z9helloCUDAv,"",@"SHT_CUDA_INFO"
	.sectionflags	@""
	.align	4


	//----- nvinfo : EIATTR_CUDA_API_VERSION
	.align		4
        /*0000*/ 	.byte	0x04, 0x37
        /*0002*/ 	.short	(.L_8 - .L_7)
.L_7:
        /*0004*/ 	.word	0x00000082


	//----- nvinfo : EIATTR_SPARSE_MMA_MASK
	.align		4
.L_8:
        /*0008*/ 	.byte	0x03, 0x50
        /*000a*/ 	.short	0x0000


	//----- nvinfo : EIATTR_MAXREG_COUNT
	.align		4
        /*000c*/ 	.byte	0x03, 0x1b
        /*000e*/ 	.short	0x00ff


	//----- nvinfo : EIATTR_EXTERNS
	.align		4
        /*0010*/ 	.byte	0x04, 0x0f
        /*0012*/ 	.short	(.L_10 - .L_9)


	//   ....[0]....
	.align		4
.L_9:
        /*0014*/ 	.word	index@(vprintf)


	//----- nvinfo : EIATTR_MERCURY_ISA_VERSION
	.align		4
.L_10:
        /*0018*/ 	.byte	0x03, 0x5f
        /*001a*/ 	.short	0x0101


	//----- nvinfo : EIATTR_VRC_CTA_INIT_COUNT
	.align		4
        /*001c*/ 	.byte	0x02, 0x4a
	.zero		1
	.zero		1


	//----- nvinfo : EIATTR_SYSCALL_OFFSETS
	.align		4
        /*0020*/ 	.byte	0x04, 0x46
        /*0022*/ 	.short	(.L_12 - .L_11)


	//   ....[0]....
.L_11:
        /*0024*/ 	.word	0x000000f0


	//----- nvinfo : EIATTR_EXIT_INSTR_OFFSETS
	.align		4
.L_12:
        /*0028*/ 	.byte	0x04, 0x1c
        /*002a*/ 	.short	(.L_14 - .L_13)


	//   ....[0]....
.L_13:
        /*002c*/ 	.word	0x00000100


	//----- nvinfo : EIATTR_SW_WAR
	.align		4
.L_14:
        /*0030*/ 	.byte	0x04, 0x36
        /*0032*/ 	.short	(.L_16 - .L_15)
.L_15:
        /*0034*/ 	.word	0x00000008
.L_16:


//--------------------- .nv.callgraph             --------------------------
	.section	.nv.callgraph,"",@"SHT_CUDA_CALLGRAPH"
	.align	4
	.sectionentsize	8
	.align		4
        /*0000*/ 	.word	0x00000000
	.align		4
        /*0004*/ 	.word	0xffffffff
	.align		4
        /*0008*/ 	.word	index@(_Z9helloCUDAv)
	.align		4
        /*000c*/ 	.word	index@(vprintf)
	.align		4
        /*0010*/ 	.word	0x00000000
	.align		4
        /*0014*/ 	.word	0xfffffffe
	.align		4
        /*0018*/ 	.word	0x00000000
	.align		4
        /*001c*/ 	.word	0xfffffffd
	.align		4
        /*0020*/ 	.word	0x00000000
	.align		4
        /*0024*/ 	.word	0xfffffffc


//--------------------- .nv.constant4             --------------------------
	.section	.nv.constant4,"a",@progbits
	.align	8
	.align		8
.nv.constant4:
        /*0000*/ 	.dword	vprintf
	.align		8
        /*0008*/ 	.dword	$str


//--------------------- .text._Z9helloCUDAv       --------------------------
	.section	.text._Z9helloCUDAv,"ax",@progbits
	.align	128
        .global         _Z9helloCUDAv
        .type           _Z9helloCUDAv,@function
        .size           _Z9helloCUDAv,(.L_x_2 - _Z9helloCUDAv)
        .other          _Z9helloCUDAv,@"STO_CUDA_ENTRY STV_DEFAULT"
_Z9helloCUDAv:
.text._Z9helloCUDAv:
[----:B------:R-:W0:Y:S01]  /*0000*/  LDC R1, c[0x0][0x37c] ;  /* 0x0000df00ff017b82 */ /* 0x000e220000000800 */
[----:B------:R-:W1:Y:S01]  /*0010*/  S2R R8, SR_TID.X ;  /* 0x0000000000087919 */ /* 0x000e620000002100 */
[----:B0-----:R-:W-:Y:S01]  /*0020*/  VIADD R1, R1, 0xfffffff8 ;  /* 0xfffffff801017836 */ /* 0x001fe20000000000 */
[----:B------:R-:W-:Y:S01]  /*0030*/  MOV R0, 0x0 ;  /* 0x0000000000007802 */ /* 0x000fe20000000f00 */
[----:B------:R-:W0:Y:S01]  /*0040*/  LDCU UR4, c[0x0][0x2f8] ;  /* 0x00005f00ff0477ac */ /* 0x000e220008000800 */
[----:B------:R-:W1:Y:S03]  /*0050*/  S2R R9, SR_CTAID.X ;  /* 0x0000000000097919 */ /* 0x000e660000002500 */
[----:B------:R2:W3:Y:S01]  /*0060*/  LDC.64 R2, c[0x4][R0] ;  /* 0x0100000000027b82 */ /* 0x0004e20000000a00 */
[----:B------:R-:W4:Y:S01]  /*0070*/  LDCU.64 UR6, c[0x4][0x8] ;  /* 0x01000100ff0677ac */ /* 0x000f220008000a00 */
[----:B------:R-:W5:Y:S01]  /*0080*/  LDCU UR5, c[0x0][0x2fc] ;  /* 0x00005f80ff0577ac */ /* 0x000f620008000800 */
[----:B0-----:R-:W-:Y:S01]  /*0090*/  IADD3 R6, P0, PT, R1, UR4, RZ ;  /* 0x0000000401067c10 */ /* 0x001fe2000ff1e0ff */
[----:B----4-:R-:W-:Y:S01]  /*00a0*/  IMAD.U32 R4, RZ, RZ, UR6 ;  /* 0x00000006ff047e24 */ /* 0x010fe2000f8e00ff */
[----:B------:R-:W-:-:S03]  /*00b0*/  MOV R5, UR7 ;  /* 0x0000000700057c02 */ /* 0x000fc60008000f00 */
[----:B-----5:R-:W-:Y:S01]  /*00c0*/  IMAD.X R7, RZ, RZ, UR5, P0 ;  /* 0x00000005ff077e24 */ /* 0x020fe200080e06ff */
[----:B-1----:R2:W-:Y:S07]  /*00d0*/  STL.64 [R1], R8 ;  /* 0x0000000801007387 */ /* 0x0025ee0000100a00 */
[----:B------:R-:W-:-:S07]  /*00e0*/  LEPC R20, `(.L_x_0) ;  /* 0x000000001014794e */ /* 0x000fce0000000000 */
[----:B--23--:R-:W-:Y:S05]  /*00f0*/  CALL.ABS.NOINC R2 ;  /* 0x0000000002007343 */ /* 0x00cfea0003c00000 */
.L_x_0:
[----:B------:R-:W-:Y:S05]  /*0100*/  EXIT ;  /* 0x000000000000794d */ /* 0x000fea0003800000 */
.L_x_1:
[----:B------:R-:W-:-:S00]  /*0110*/  BRA `(.L_x_1) ;  /* 0xfffffffc00fc7947 */ /* 0x000fc0000383ffff */
[----:B------:R-:W-:-:S00]  /*0120*/  NOP ;  /* 0x0000000000007918 */ /* 0x000fc00000000000 */
        /* <DEDUP_REMOVED lines=13> */
.L_x_2:


//--------------------- .nv.global.init           --------------------------
	.section	.nv.global.init,"aw",@progbits
.nv.global.init:
	.type		$str,@object
	.size		$str,(.L_0 - $str)
$str:
        /*0000*/ 	.byte	0x48, 0x65, 0x6c, 0x6c, 0x6f, 0x20, 0x57, 0x6f, 0x72, 0x6c, 0x64, 0x20, 0x66, 0x72, 0x6f, 0x6d
        /*0010*/ 	.byte	0x20, 0x74, 0x68, 0x72, 0x65, 0x61, 0x64, 0x20, 0x25, 0x64, 0x20, 0x69, 0x6e, 0x20, 0x62, 0x6c
        /*0020*/ 	.byte	0x6f, 0x63, 0x6b, 0x20, 0x25, 0x64, 0x0a, 0x00
.L_0:


//--------------------- .nv.shared.reserved.0     --------------------------
	.section	.nv.shared.reserved.0,"aw",@nobits
	.weak		__nv_reservedSMEM_offset_0_alias
	.size		__nv_reservedSMEM_offset_0_alias, 0, 64
	.other		__nv_reservedSMEM_offset_0_alias,@"STO_CUDA_RESERVED_SHARED STV_DEFAULT"
__nv_reservedSMEM_offset_0_alias:
	.zero		0
	.zero		64


//--------------------- .nv.constant0._Z9helloCUDAv --------------------------
	.section	.nv.constant0._Z9helloCUDAv,"a",@progbits
	.sectionflags	@""
	.align	4
.nv.constant0._Z9helloCUDAv:
	.zero		896


//--------------------- SYMBOLS --------------------------

	.type		.nv.reservedSmem.offset0,@object
	.size		.nv.reservedSmem.offset0,0x4
	.type		vprintf,@function
